//
// Generated by NVIDIA NVVM Compiler
//
// Compiler Build ID: CL-36424714
// Cuda compilation tools, release 13.0, V13.0.88
// Based on NVVM 20.0.0
//

.version 9.0
.target sm_100
.address_size 64

	// .globl	_Z16helloWorldKernelv
.extern .func  (.param .b32 func_retval0) vprintf
(
	.param .b64 vprintf_param_0,
	.param .b64 vprintf_param_1
)
;
.global .align 1 .b8 $str[34] = {72, 101, 108, 108, 111, 44, 32, 87, 111, 114, 108, 100, 32, 102, 114, 111, 109, 32, 71, 80, 85, 32, 116, 104, 114, 101, 97, 100, 32, 37, 100, 33, 10};

.visible .entry _Z16helloWorldKernelv()
{
	.local .align 8 .b8 	__local_depot0[8];
	.reg .b64 	%SP;
	.reg .b64 	%SPL;
	.reg .b32 	%r<4>;
	.reg .b64 	%rd<5>;

	mov.u64 	%SPL, __local_depot0;
	cvta.local.u64 	%SP, %SPL;
	add.u64 	%rd1, %SP, 0;
	add.u64 	%rd2, %SPL, 0;
	mov.u32 	%r1, %tid.x;
	st.local.u32 	[%rd2], %r1;
	mov.u64 	%rd3, $str;
	cvta.global.u64 	%rd4, %rd3;
	{ // callseq 0, 0
	.param .b64 param0;
	st.param.b64 	[param0], %rd4;
	.param .b64 param1;
	st.param.b64 	[param1], %rd1;
	.param .b32 retval0;
	call.uni (retval0), 
	vprintf, 
	(
	param0, 
	param1
	);
	ld.param.b32 	%r2, [retval0];
	} // callseq 0
	ret;

}


// ===== COMPILED SASS (sm_100) =====

	.target	sm_100

	.elftype	@"ET_EXEC"


//--------------------- .note.nv.tkinfo           --------------------------
	.section	.note.nv.tkinfo,"",@"SHT_NOTE"
	.sectionflags	@"SHF_NOTE_NV_TKINFO"
	.tkinfo
        /*0018*/ 	.word	0x00000002
        /*0030*/ 	.string	""
        /*0030*/ 	.string	"ptxas"
        /*0030*/ 	.string	"Cuda compilation tools, release 13.0, V13.0.88"
        /*0030*/ 	.string	"Build cuda_13.0.r13.0/compiler.36424714_0"
        /*0030*/ 	.string	"-arch sm_100 -m 64 "



//--------------------- .note.nv.cuinfo           --------------------------
	.section	.note.nv.cuinfo,"",@"SHT_NOTE"
	.sectionflags	@"SHF_NOTE_NV_CUINFO"
        /*0018*/ 	.short	0x0002
        /*001a*/ 	.short	0x0064
        /*001c*/ 	.short	0x0082
	.zero		2


//--------------------- .nv.info                  --------------------------
	.section	.nv.info,"",@"SHT_CUDA_INFO"
	.align	4


	//----- nvinfo : EIATTR_REGCOUNT
	.align		4
        /*0000*/ 	.byte	0x04, 0x2f
        /*0002*/ 	.short	(.L_2 - .L_1)
	.align		4
.L_1:
        /*0004*/ 	.word	index@(_Z16helloWorldKernelv)
        /*0008*/ 	.word	0x00000018


	//----- nvinfo : EIATTR_FRAME_SIZE
	.align		4
.L_2:
        /*000c*/ 	.byte	0x04, 0x11
        /*000e*/ 	.short	(.L_4 - .L_3)
	.align		4
.L_3:
        /*0010*/ 	.word	index@(_Z16helloWorldKernelv)
        /*0014*/ 	.word	0x00000008


	//----- nvinfo : EIATTR_MIN_STACK_SIZE
	.align		4
.L_4:
        /*0018*/ 	.byte	0x04, 0x12
        /*001a*/ 	.short	(.L_6 - .L_5)
	.align		4
.L_5:
        /*001c*/ 	.word	index@(_Z16helloWorldKernelv)
        /*0020*/ 	.word	0x00000008
.L_6:


//--------------------- .nv.compat                --------------------------
	.section	.nv.compat,"",@"SHT_CUDA_COMPAT_INFO"
	.align	4
        /*0000*/ 	.byte	0x02, 0x09, 0x00, 0x00, 0x02, 0x02, 0x01, 0x00, 0x02, 0x05, 0x05, 0x00, 0x03, 0x07, 0x01, 0x01
        /*0010*/ 	.byte	0x02, 0x03, 0x00, 0x00, 0x02, 0x06, 0x01, 0x00, 0x04, 0x0b, 0x08, 0x00, 0x09, 0x00, 0x00, 0x00
        /*0020*/ 	.byte	0x00, 0x00, 0x00, 0x00


//--------------------- .nv.info._Z16helloWorldKernelv --------------------------
	.section	.nv.info._Z16helloWorldKernelv,"",@"SHT_CUDA_INFO"
	.sectionflags	@""
	.align	4


	//----- nvinfo : EIATTR_CUDA_API_VERSION
	.align		4
        /*0000*/ 	.byte	0x04, 0x37
        /*0002*/ 	.short	(.L_8 - .L_7)
.L_7:
        /*0004*/ 	.word	0x00000082


	//----- nvinfo : EIATTR_SPARSE_MMA_MASK
	.align		4
.L_8:
        /*0008*/ 	.byte	0x03, 0x50
        /*000a*/ 	.short	0x0000


	//----- nvinfo : EIATTR_MAXREG_COUNT
	.align		4
        /*000c*/ 	.byte	0x03, 0x1b
        /*000e*/ 	.short	0x00ff


	//----- nvinfo : EIATTR_EXTERNS
	.align		4
        /*0010*/ 	.byte	0x04, 0x0f
        /*0012*/ 	.short	(.L_10 - .L_9)


	//   ....[0]....
	.align		4
.L_9:
        /*0014*/ 	.word	index@(vprintf)


	//----- nvinfo : EIATTR_MERCURY_ISA_VERSION
	.align		4
.L_10:
        /*0018*/ 	.byte	0x03, 0x5f
        /*001a*/ 	.short	0x0101


	//----- nvinfo : EIATTR_VRC_CTA_INIT_COUNT
	.align		4
        /*001c*/ 	.byte	0x02, 0x4a
	.zero		1
	.zero		1


	//----- nvinfo : EIATTR_SYSCALL_OFFSETS
	.align		4
        /*0020*/ 	.byte	0x04, 0x46
        /*0022*/ 	.short	(.L_12 - .L_11)


	//   ....[0]....
.L_11:
        /*0024*/ 	.word	0x000000e0


	//----- nvinfo : EIATTR_EXIT_INSTR_OFFSETS
	.align		4
.L_12:
        /*0028*/ 	.byte	0x04, 0x1c
        /*002a*/ 	.short	(.L_14 - .L_13)


	//   ....[0]....
.L_13:
        /*002c*/ 	.word	0x000000f0


	//----- nvinfo : EIATTR_SW_WAR
	.align		4
.L_14:
        /*0030*/ 	.byte	0x04, 0x36
        /*0032*/ 	.short	(.L_16 - .L_15)
.L_15:
        /*0034*/ 	.word	0x00000008
.L_16:


//--------------------- .nv.callgraph             --------------------------
	.section	.nv.callgraph,"",@"SHT_CUDA_CALLGRAPH"
	.align	4
	.sectionentsize	8
	.align		4
        /*0000*/ 	.word	0x00000000
	.align		4
        /*0004*/ 	.word	0xffffffff
	.align		4
        /*0008*/ 	.word	index@(_Z16helloWorldKernelv)
	.align		4
        /*000c*/ 	.word	index@(vprintf)
	.align		4
        /*0010*/ 	.word	0x00000000
	.align		4
        /*0014*/ 	.word	0xfffffffe
	.align		4
        /*0018*/ 	.word	0x00000000
	.align		4
        /*001c*/ 	.word	0xfffffffd
	.align		4
        /*0020*/ 	.word	0x00000000
	.align		4
        /*0024*/ 	.word	0xfffffffc


//--------------------- .nv.constant4             --------------------------
	.section	.nv.constant4,"a",@progbits
	.align	8
	.align		8
.nv.constant4:
        /*0000*/ 	.dword	vprintf
	.align		8
        /*0008*/ 	.dword	$str


//--------------------- .text._Z16helloWorldKernelv --------------------------
	.section	.text._Z16helloWorldKernelv,"ax",@progbits
	.align	128
        .global         _Z16helloWorldKernelv
        .type           _Z16helloWorldKernelv,@function
        .size           _Z16helloWorldKernelv,(.L_x_2 - _Z16helloWorldKernelv)
        .other          _Z16helloWorldKernelv,@"STO_CUDA_ENTRY STV_DEFAULT"
_Z16helloWorldKernelv:
.text._Z16helloWorldKernelv:
[----:B------:R-:W0:Y:S01]  /*0000*/  LDC R1, c[0x0][0x37c] ;  /* 0x0000df00ff017b82 */ /* 0x000e220000000800 */
[----:B------:R-:W1:Y:S01]  /*0010*/  S2R R8, SR_TID.X ;  /* 0x0000000000087919 */ /* 0x000e620000002100 */
[----:B0-----:R-:W-:Y:S01]  /*0020*/  VIADD R1, R1, 0xfffffff8 ;  /* 0xfffffff801017836 */ /* 0x001fe20000000000 */
[----:B------:R-:W-:Y:S01]  /*0030*/  MOV R0, 0x0 ;  /* 0x0000000000007802 */ /* 0x000fe20000000f00 */
[----:B------:R-:W0:Y:S04]  /*0040*/  LDCU UR4, c[0x0][0x2f8] ;  /* 0x00005f00ff0477ac */ /* 0x000e280008000800 */
[----:B------:R2:W3:Y:S01]  /*0050*/  LDC.64 R2, c[0x4][R0] ;  /* 0x0100000000027b82 */ /* 0x0004e20000000a00 */
[----:B------:R-:W4:Y:S01]  /*0060*/  LDCU.64 UR6, c[0x4][0x8] ;  /* 0x01000100ff0677ac */ /* 0x000f220008000a00 */
[----:B------:R-:W5:Y:S01]  /*0070*/  LDCU UR5, c[0x0][0x2fc] ;  /* 0x00005f80ff0577ac */ /* 0x000f620008000800 */
[----:B0-----:R-:W-:Y:S01]  /*0080*/  IADD3 R6, P0, PT, R1, UR4, RZ ;  /* 0x0000000401067c10 */ /* 0x001fe2000ff1e0ff */
[----:B----4-:R-:W-:Y:S01]  /*0090*/  IMAD.U32 R4, RZ, RZ, UR6 ;  /* 0x00000006ff047e24 */ /* 0x010fe2000f8e00ff */
[----:B------:R-:W-:-:S03]  /*00a0*/  MOV R5, UR7 ;  /* 0x0000000700057c02 */ /* 0x000fc60008000f00 */
[----:B-----5:R-:W-:Y:S01]  /*00b0*/  IMAD.X R7, RZ, RZ, UR5, P0 ;  /* 0x00000005ff077e24 */ /* 0x020fe200080e06ff */
[----:B-1----:R2:W-:Y:S07]  /*00c0*/  STL [R1], R8 ;  /* 0x0000000801007387 */ /* 0x0025ee0000100800 */
[----:B------:R-:W-:-:S07]  /*00d0*/  LEPC R20, `(.L_x_0) ;  /* 0x000000001014794e */ /* 0x000fce0000000000 */
[----:B--23--:R-:W-:Y:S05]  /*00e0*/  CALL.ABS.NOINC R2 ;  /* 0x0000000002007343 */ /* 0x00cfea0003c00000 */
.L_x_0:
[----:B------:R-:W-:Y:S05]  /*00f0*/  EXIT ;  /* 0x000000000000794d */ /* 0x000fea0003800000 */
.L_x_1:
[----:B------:R-:W-:-:S00]  /*0100*/  BRA `(.L_x_1) ;  /* 0xfffffffc00fc7947 */ /* 0x000fc0000383ffff */
[----:B------:R-:W-:-:S00]  /*0110*/  NOP ;  /* 0x0000000000007918 */ /* 0x000fc00000000000 */
        /* <DEDUP_REMOVED lines=14> */
.L_x_2:


//--------------------- .nv.global.init           --------------------------
	.section	.nv.global.init,"aw",@progbits
.nv.global.init:
	.type		$str,@object
	.size		$str,(.L_0 - $str)
$str:
        /*0000*/ 	.byte	0x48, 0x65, 0x6c, 0x6c, 0x6f, 0x2c, 0x20, 0x57, 0x6f, 0x72, 0x6c, 0x64, 0x20, 0x66, 0x72, 0x6f
        /*0010*/ 	.byte	0x6d, 0x20, 0x47, 0x50, 0x55, 0x20, 0x74, 0x68, 0x72, 0x65, 0x61, 0x64, 0x20, 0x25, 0x64, 0x21
        /*0020*/ 	.byte	0x0a, 0x00
.L_0:


//--------------------- .nv.shared.reserved.0     --------------------------
	.section	.nv.shared.reserved.0,"aw",@nobits
	.weak		__nv_reservedSMEM_offset_0_alias
	.size		__nv_reservedSMEM_offset_0_alias, 0, 64
	.other		__nv_reservedSMEM_offset_0_alias,@"STO_CUDA_RESERVED_SHARED STV_DEFAULT"
__nv_reservedSMEM_offset_0_alias:
	.zero		0
	.zero		64


//--------------------- .nv.constant0._Z16helloWorldKernelv --------------------------
	.section	.nv.constant0._Z16helloWorldKernelv,"a",@progbits
	.sectionflags	@""
	.align	4
.nv.constant0._Z16helloWorldKernelv:
	.zero		896


//--------------------- SYMBOLS --------------------------

	.type		.nv.reservedSmem.offset0,@object
	.size		.nv.reservedSmem.offset0,0x4
	.type		vprintf,@function
